//
// Generated by NVIDIA NVVM Compiler
//
// Compiler Build ID: CL-36424714
// Cuda compilation tools, release 13.0, V13.0.88
// Based on NVVM 20.0.0
//

.version 9.0
.target sm_100
.address_size 64

	// .globl	_Z10vecadd_gpuiPfS_S_i

.visible .entry _Z10vecadd_gpuiPfS_S_i(
	.param .u32 _Z10vecadd_gpuiPfS_S_i_param_0,
	.param .u64 .ptr .align 1 _Z10vecadd_gpuiPfS_S_i_param_1,
	.param .u64 .ptr .align 1 _Z10vecadd_gpuiPfS_S_i_param_2,
	.param .u64 .ptr .align 1 _Z10vecadd_gpuiPfS_S_i_param_3,
	.param .u32 _Z10vecadd_gpuiPfS_S_i_param_4
)
{
	.reg .pred 	%p<2>;
	.reg .b32 	%r<8>;
	.reg .b32 	%f<4>;
	.reg .b64 	%rd<11>;

	ld.param.u32 	%r2, [_Z10vecadd_gpuiPfS_S_i_param_0];
	ld.param.u64 	%rd1, [_Z10vecadd_gpuiPfS_S_i_param_1];
	ld.param.u64 	%rd2, [_Z10vecadd_gpuiPfS_S_i_param_2];
	ld.param.u64 	%rd3, [_Z10vecadd_gpuiPfS_S_i_param_3];
	ld.param.u32 	%r3, [_Z10vecadd_gpuiPfS_S_i_param_4];
	mov.u32 	%r4, %ntid.x;
	mov.u32 	%r5, %ctaid.x;
	mov.u32 	%r6, %tid.x;
	mad.lo.s32 	%r7, %r4, %r5, %r6;
	add.s32 	%r1, %r7, %r3;
	setp.ge.s32 	%p1, %r1, %r2;
	@%p1 bra 	$L__BB0_2;
	cvta.to.global.u64 	%rd4, %rd1;
	cvta.to.global.u64 	%rd5, %rd2;
	cvta.to.global.u64 	%rd6, %rd3;
	mul.wide.s32 	%rd7, %r1, 4;
	add.s64 	%rd8, %rd4, %rd7;
	ld.global.f32 	%f1, [%rd8];
	add.s64 	%rd9, %rd5, %rd7;
	ld.global.f32 	%f2, [%rd9];
	add.f32 	%f3, %f1, %f2;
	add.s64 	%rd10, %rd6, %rd7;
	st.global.f32 	[%rd10], %f3;
$L__BB0_2:
	ret;

}


// ===== COMPILED SASS (sm_100) =====

	.target	sm_100

	.elftype	@"ET_EXEC"


//--------------------- .note.nv.tkinfo           --------------------------
	.section	.note.nv.tkinfo,"",@"SHT_NOTE"
	.sectionflags	@"SHF_NOTE_NV_TKINFO"
	.tkinfo
        /*0018*/ 	.word	0x00000002
        /*0030*/ 	.string	""
        /*0030*/ 	.string	"ptxas"
        /*0030*/ 	.string	"Cuda compilation tools, release 13.0, V13.0.88"
        /*0030*/ 	.string	"Build cuda_13.0.r13.0/compiler.36424714_0"
        /*0030*/ 	.string	"-arch sm_100 -m 64 "



//--------------------- .note.nv.cuinfo           --------------------------
	.section	.note.nv.cuinfo,"",@"SHT_NOTE"
	.sectionflags	@"SHF_NOTE_NV_CUINFO"
        /*0018*/ 	.short	0x0002
        /*001a*/ 	.short	0x0064
        /*001c*/ 	.short	0x0082
	.zero		2


//--------------------- .nv.info                  --------------------------
	.section	.nv.info,"",@"SHT_CUDA_INFO"
	.align	4


	//----- nvinfo : EIATTR_REGCOUNT
	.align		4
        /*0000*/ 	.byte	0x04, 0x2f
        /*0002*/ 	.short	(.L_1 - .L_0)
	.align		4
.L_0:
        /*0004*/ 	.word	index@(_Z10vecadd_gpuiPfS_S_i)
        /*0008*/ 	.word	0x0000000c


	//----- nvinfo : EIATTR_FRAME_SIZE
	.align		4
.L_1:
        /*000c*/ 	.byte	0x04, 0x11
        /*000e*/ 	.short	(.L_3 - .L_2)
	.align		4
.L_2:
        /*0010*/ 	.word	index@(_Z10vecadd_gpuiPfS_S_i)
        /*0014*/ 	.word	0x00000000


	//----- nvinfo : EIATTR_MIN_STACK_SIZE
	.align		4
.L_3:
        /*0018*/ 	.byte	0x04, 0x12
        /*001a*/ 	.short	(.L_5 - .L_4)
	.align		4
.L_4:
        /*001c*/ 	.word	index@(_Z10vecadd_gpuiPfS_S_i)
        /*0020*/ 	.word	0x00000000
.L_5:


//--------------------- .nv.compat                --------------------------
	.section	.nv.compat,"",@"SHT_CUDA_COMPAT_INFO"
	.align	4
        /*0000*/ 	.byte	0x02, 0x09, 0x00, 0x00, 0x02, 0x02, 0x01, 0x00, 0x02, 0x05, 0x05, 0x00, 0x03, 0x07, 0x01, 0x01
        /*0010*/ 	.byte	0x02, 0x03, 0x00, 0x00, 0x02, 0x06, 0x01, 0x00, 0x04, 0x0b, 0x08, 0x00, 0x09, 0x00, 0x00, 0x00
        /*0020*/ 	.byte	0x00, 0x00, 0x00, 0x00


//--------------------- .nv.info._Z10vecadd_gpuiPfS_S_i --------------------------
	.section	.nv.info._Z10vecadd_gpuiPfS_S_i,"",@"SHT_CUDA_INFO"
	.sectionflags	@""
	.align	4


	//----- nvinfo : EIATTR_CUDA_API_VERSION
	.align		4
        /*0000*/ 	.byte	0x04, 0x37
        /*0002*/ 	.short	(.L_7 - .L_6)
.L_6:
        /*0004*/ 	.word	0x00000082


	//----- nvinfo : EIATTR_KPARAM_INFO
	.align		4
.L_7:
        /*0008*/ 	.byte	0x04, 0x17
        /*000a*/ 	.short	(.L_9 - .L_8)
.L_8:
        /*000c*/ 	.word	0x00000000
        /*0010*/ 	.short	0x0004
        /*0012*/ 	.short	0x0020
        /*0014*/ 	.byte	0x00, 0xf0, 0x11, 0x00


	//----- nvinfo : EIATTR_KPARAM_INFO
	.align		4
.L_9:
        /*0018*/ 	.byte	0x04, 0x17
        /*001a*/ 	.short	(.L_11 - .L_10)
.L_10:
        /*001c*/ 	.word	0x00000000
        /*0020*/ 	.short	0x0003
        /*0022*/ 	.short	0x0018
        /*0024*/ 	.byte	0x00, 0xf5, 0x21, 0x00


	//----- nvinfo : EIATTR_KPARAM_INFO
	.align		4
.L_11:
        /*0028*/ 	.byte	0x04, 0x17
        /*002a*/ 	.short	(.L_13 - .L_12)
.L_12:
        /*002c*/ 	.word	0x00000000
        /*0030*/ 	.short	0x0002
        /*0032*/ 	.short	0x0010
        /*0034*/ 	.byte	0x00, 0xf5, 0x21, 0x00


	//----- nvinfo : EIATTR_KPARAM_INFO
	.align		4
.L_13:
        /*0038*/ 	.byte	0x04, 0x17
        /*003a*/ 	.short	(.L_15 - .L_14)
.L_14:
        /*003c*/ 	.word	0x00000000
        /*0040*/ 	.short	0x0001
        /*0042*/ 	.short	0x0008
        /*0044*/ 	.byte	0x00, 0xf5, 0x21, 0x00


	//----- nvinfo : EIATTR_KPARAM_INFO
	.align		4
.L_15:
        /*0048*/ 	.byte	0x04, 0x17
        /*004a*/ 	.short	(.L_17 - .L_16)
.L_16:
        /*004c*/ 	.word	0x00000000
        /*0050*/ 	.short	0x0000
        /*0052*/ 	.short	0x0000
        /*0054*/ 	.byte	0x00, 0xf0, 0x11, 0x00


	//----- nvinfo : EIATTR_SPARSE_MMA_MASK
	.align		4
.L_17:
        /*0058*/ 	.byte	0x03, 0x50
        /*005a*/ 	.short	0x0000


	//----- nvinfo : EIATTR_MAXREG_COUNT
	.align		4
        /*005c*/ 	.byte	0x03, 0x1b
        /*005e*/ 	.short	0x00ff


	//----- nvinfo : EIATTR_MERCURY_ISA_VERSION
	.align		4
        /*0060*/ 	.byte	0x03, 0x5f
        /*0062*/ 	.short	0x0101


	//----- nvinfo : EIATTR_VRC_CTA_INIT_COUNT
	.align		4
        /*0064*/ 	.byte	0x02, 0x4a
	.zero		1
	.zero		1


	//----- nvinfo : EIATTR_EXIT_INSTR_OFFSETS
	.align		4
        /*0068*/ 	.byte	0x04, 0x1c
        /*006a*/ 	.short	(.L_19 - .L_18)


	//   ....[0]....
.L_18:
        /*006c*/ 	.word	0x00000090


	//   ....[1]....
        /*0070*/ 	.word	0x00000150


	//----- nvinfo : EIATTR_CBANK_PARAM_SIZE
	.align		4
.L_19:
        /*0074*/ 	.byte	0x03, 0x19
        /*0076*/ 	.short	0x0024


	//----- nvinfo : EIATTR_PARAM_CBANK
	.align		4
        /*0078*/ 	.byte	0x04, 0x0a
        /*007a*/ 	.short	(.L_21 - .L_20)
	.align		4
.L_20:
        /*007c*/ 	.word	index@(.nv.constant0._Z10vecadd_gpuiPfS_S_i)
        /*0080*/ 	.short	0x0380
        /*0082*/ 	.short	0x0024


	//----- nvinfo : EIATTR_SW_WAR
	.align		4
.L_21:
        /*0084*/ 	.byte	0x04, 0x36
        /*0086*/ 	.short	(.L_23 - .L_22)
.L_22:
        /*0088*/ 	.word	0x00000008
.L_23:


//--------------------- .nv.callgraph             --------------------------
	.section	.nv.callgraph,"",@"SHT_CUDA_CALLGRAPH"
	.align	4
	.sectionentsize	8
	.align		4
        /*0000*/ 	.word	0x00000000
	.align		4
        /*0004*/ 	.word	0xffffffff
	.align		4
        /*0008*/ 	.word	0x00000000
	.align		4
        /*000c*/ 	.word	0xfffffffe
	.align		4
        /*0010*/ 	.word	0x00000000
	.align		4
        /*0014*/ 	.word	0xfffffffd
	.align		4
        /*0018*/ 	.word	0x00000000
	.align		4
        /*001c*/ 	.word	0xfffffffc


//--------------------- .text._Z10vecadd_gpuiPfS_S_i --------------------------
	.section	.text._Z10vecadd_gpuiPfS_S_i,"ax",@progbits
	.align	128
        .global         _Z10vecadd_gpuiPfS_S_i
        .type           _Z10vecadd_gpuiPfS_S_i,@function
        .size           _Z10vecadd_gpuiPfS_S_i,(.L_x_1 - _Z10vecadd_gpuiPfS_S_i)
        .other          _Z10vecadd_gpuiPfS_S_i,@"STO_CUDA_ENTRY STV_DEFAULT"
_Z10vecadd_gpuiPfS_S_i:
.text._Z10vecadd_gpuiPfS_S_i:
[----:B------:R-:W-:Y:S01]  /*0000*/  LDC R1, c[0x0][0x37c] ;  /* 0x0000df00ff017b82 */ /* 0x000fe20000000800 */
[----:B------:R-:W0:Y:S01]  /*0010*/  S2R R0, SR_CTAID.X ;  /* 0x0000000000007919 */ /* 0x000e220000002500 */
[----:B------:R-:W0:Y:S01]  /*0020*/  LDCU UR4, c[0x0][0x360] ;  /* 0x00006c00ff0477ac */ /* 0x000e220008000800 */
[----:B------:R-:W0:Y:S01]  /*0030*/  S2R R3, SR_TID.X ;  /* 0x0000000000037919 */ /* 0x000e220000002100 */
[----:B------:R-:W1:Y:S01]  /*0040*/  LDCU UR5, c[0x0][0x3a0] ;  /* 0x00007400ff0577ac */ /* 0x000e620008000800 */
[----:B------:R-:W2:Y:S01]  /*0050*/  LDCU UR6, c[0x0][0x380] ;  /* 0x00007000ff0677ac */ /* 0x000ea20008000800 */
[----:B0-----:R-:W-:-:S05]  /*0060*/  IMAD R0, R0, UR4, R3 ;  /* 0x0000000400007c24 */ /* 0x001fca000f8e0203 */
[----:B-1----:R-:W-:-:S04]  /*0070*/  IADD3 R9, PT, PT, R0, UR5, RZ ;  /* 0x0000000500097c10 */ /* 0x002fc8000fffe0ff */
[----:B--2---:R-:W-:-:S13]  /*0080*/  ISETP.GE.AND P0, PT, R9, UR6, PT ;  /* 0x0000000609007c0c */ /* 0x004fda000bf06270 */
[----:B------:R-:W-:Y:S05]  /*0090*/  @P0 EXIT ;  /* 0x000000000000094d */ /* 0x000fea0003800000 */
[----:B------:R-:W0:Y:S01]  /*00a0*/  LDC.64 R2, c[0x0][0x388] ;  /* 0x0000e200ff027b82 */ /* 0x000e220000000a00 */
[----:B------:R-:W1:Y:S07]  /*00b0*/  LDCU.64 UR4, c[0x0][0x358] ;  /* 0x00006b00ff0477ac */ /* 0x000e6e0008000a00 */
[----:B------:R-:W2:Y:S08]  /*00c0*/  LDC.64 R4, c[0x0][0x390] ;  /* 0x0000e400ff047b82 */ /* 0x000eb00000000a00 */
[----:B------:R-:W3:Y:S01]  /*00d0*/  LDC.64 R6, c[0x0][0x398] ;  /* 0x0000e600ff067b82 */ /* 0x000ee20000000a00 */
[----:B0-----:R-:W-:-:S06]  /*00e0*/  IMAD.WIDE R2, R9, 0x4, R2 ;  /* 0x0000000409027825 */ /* 0x001fcc00078e0202 */
[----:B-1----:R-:W4:Y:S01]  /*00f0*/  LDG.E R2, desc[UR4][R2.64] ;  /* 0x0000000402027981 */ /* 0x002f22000c1e1900 */
[----:B--2---:R-:W-:-:S06]  /*0100*/  IMAD.WIDE R4, R9, 0x4, R4 ;  /* 0x0000000409047825 */ /* 0x004fcc00078e0204 */
[----:B------:R-:W4:Y:S01]  /*0110*/  LDG.E R5, desc[UR4][R4.64] ;  /* 0x0000000404057981 */ /* 0x000f22000c1e1900 */
[----:B---3--:R-:W-:-:S04]  /*0120*/  IMAD.WIDE R6, R9, 0x4, R6 ;  /* 0x0000000409067825 */ /* 0x008fc800078e0206 */
[----:B----4-:R-:W-:-:S05]  /*0130*/  FADD R9, R2, R5 ;  /* 0x0000000502097221 */ /* 0x010fca0000000000 */
[----:B------:R-:W-:Y:S01]  /*0140*/  STG.E desc[UR4][R6.64], R9 ;  /* 0x0000000906007986 */ /* 0x000fe2000c101904 */
[----:B------:R-:W-:Y:S05]  /*0150*/  EXIT ;  /* 0x000000000000794d */ /* 0x000fea0003800000 */
.L_x_0:
[----:B------:R-:W-:-:S00]  /*0160*/  BRA `(.L_x_0) ;  /* 0xfffffffc00fc7947 */ /* 0x000fc0000383ffff */
[----:B------:R-:W-:-:S00]  /*0170*/  NOP ;  /* 0x0000000000007918 */ /* 0x000fc00000000000 */
        /* <DEDUP_REMOVED lines=8> */
.L_x_1:


//--------------------- .nv.shared.reserved.0     --------------------------
	.section	.nv.shared.reserved.0,"aw",@nobits
	.weak		__nv_reservedSMEM_offset_0_alias
	.size		__nv_reservedSMEM_offset_0_alias, 0, 64
	.other		__nv_reservedSMEM_offset_0_alias,@"STO_CUDA_RESERVED_SHARED STV_DEFAULT"
__nv_reservedSMEM_offset_0_alias:
	.zero		0
	.zero		64


//--------------------- .nv.constant0._Z10vecadd_gpuiPfS_S_i --------------------------
	.section	.nv.constant0._Z10vecadd_gpuiPfS_S_i,"a",@progbits
	.sectionflags	@""
	.align	4
.nv.constant0._Z10vecadd_gpuiPfS_S_i:
	.zero		932


//--------------------- SYMBOLS --------------------------

	.type		.nv.reservedSmem.offset0,@object
	.size		.nv.reservedSmem.offset0,0x4
